//
// Generated by NVIDIA NVVM Compiler
//
// Compiler Build ID: CL-36424714
// Cuda compilation tools, release 13.0, V13.0.88
// Based on NVVM 20.0.0
//

.version 9.0
.target sm_100
.address_size 64

	// .globl	_Z10bfs_kernelPiS_S_S_S_

.visible .entry _Z10bfs_kernelPiS_S_S_S_(
	.param .u64 .ptr .align 1 _Z10bfs_kernelPiS_S_S_S__param_0,
	.param .u64 .ptr .align 1 _Z10bfs_kernelPiS_S_S_S__param_1,
	.param .u64 .ptr .align 1 _Z10bfs_kernelPiS_S_S_S__param_2,
	.param .u64 .ptr .align 1 _Z10bfs_kernelPiS_S_S_S__param_3,
	.param .u64 .ptr .align 1 _Z10bfs_kernelPiS_S_S_S__param_4
)
{
	.reg .pred 	%p<19>;
	.reg .b32 	%r<100>;
	.reg .b64 	%rd<56>;

	ld.param.u64 	%rd8, [_Z10bfs_kernelPiS_S_S_S__param_1];
	ld.param.u64 	%rd9, [_Z10bfs_kernelPiS_S_S_S__param_2];
	ld.param.u64 	%rd10, [_Z10bfs_kernelPiS_S_S_S__param_3];
	ld.param.u64 	%rd11, [_Z10bfs_kernelPiS_S_S_S__param_4];
	cvta.to.global.u64 	%rd1, %rd11;
	cvta.to.global.u64 	%rd2, %rd10;
	cvta.to.global.u64 	%rd3, %rd9;
	mov.u32 	%r14, %tid.x;
	mov.u32 	%r15, %ntid.x;
	mov.u32 	%r16, %ctaid.x;
	mad.lo.s32 	%r1, %r15, %r16, %r14;
	mul.wide.s32 	%rd12, %r1, 4;
	add.s64 	%rd4, %rd3, %rd12;
	ld.global.u32 	%r17, [%rd4];
	setp.eq.s32 	%p1, %r17, 0;
	@%p1 bra 	$L__BB0_27;
	shl.b32 	%r99, %r1, 10;
	mov.b32 	%r18, 0;
	st.global.u32 	[%rd4], %r18;
	add.s64 	%rd14, %rd2, %rd12;
	mov.b32 	%r19, 1;
	st.global.u32 	[%rd14], %r19;
	add.s64 	%rd5, %rd1, %rd12;
	or.b32  	%r3, %r99, 1016;
	cvta.to.global.u64 	%rd6, %rd8;
$L__BB0_2:
	mov.u32 	%r4, %r99;
	mul.wide.s32 	%rd15, %r4, 4;
	add.s64 	%rd7, %rd6, %rd15;
	ld.global.u32 	%r20, [%rd7];
	setp.ne.s32 	%p2, %r20, 1;
	@%p2 bra 	$L__BB0_5;
	shr.s32 	%r21, %r4, 31;
	shr.u32 	%r22, %r21, 22;
	add.s32 	%r23, %r4, %r22;
	and.b32  	%r24, %r23, -1024;
	sub.s32 	%r5, %r4, %r24;
	mul.wide.s32 	%rd16, %r5, 4;
	add.s64 	%rd17, %rd2, %rd16;
	ld.global.u32 	%r25, [%rd17];
	setp.ne.s32 	%p3, %r25, 0;
	@%p3 bra 	$L__BB0_5;
	ld.global.u32 	%r26, [%rd5];
	add.s32 	%r27, %r26, 1;
	add.s64 	%rd19, %rd1, %rd16;
	st.global.u32 	[%rd19], %r27;
	add.s64 	%rd20, %rd3, %rd16;
	mov.b32 	%r28, 1;
	st.global.u32 	[%rd20], %r28;
$L__BB0_5:
	ld.global.u32 	%r29, [%rd7+4];
	setp.ne.s32 	%p4, %r29, 1;
	@%p4 bra 	$L__BB0_8;
	add.s32 	%r30, %r4, 1;
	shr.s32 	%r31, %r30, 31;
	shr.u32 	%r32, %r31, 22;
	add.s32 	%r33, %r30, %r32;
	and.b32  	%r34, %r33, -1024;
	sub.s32 	%r6, %r30, %r34;
	mul.wide.s32 	%rd21, %r6, 4;
	add.s64 	%rd22, %rd2, %rd21;
	ld.global.u32 	%r35, [%rd22];
	setp.ne.s32 	%p5, %r35, 0;
	@%p5 bra 	$L__BB0_8;
	ld.global.u32 	%r36, [%rd5];
	add.s32 	%r37, %r36, 1;
	add.s64 	%rd24, %rd1, %rd21;
	st.global.u32 	[%rd24], %r37;
	add.s64 	%rd25, %rd3, %rd21;
	mov.b32 	%r38, 1;
	st.global.u32 	[%rd25], %r38;
$L__BB0_8:
	ld.global.u32 	%r39, [%rd7+8];
	setp.ne.s32 	%p6, %r39, 1;
	@%p6 bra 	$L__BB0_11;
	add.s32 	%r40, %r4, 2;
	shr.s32 	%r41, %r40, 31;
	shr.u32 	%r42, %r41, 22;
	add.s32 	%r43, %r40, %r42;
	and.b32  	%r44, %r43, -1024;
	sub.s32 	%r7, %r40, %r44;
	mul.wide.s32 	%rd26, %r7, 4;
	add.s64 	%rd27, %rd2, %rd26;
	ld.global.u32 	%r45, [%rd27];
	setp.ne.s32 	%p7, %r45, 0;
	@%p7 bra 	$L__BB0_11;
	ld.global.u32 	%r46, [%rd5];
	add.s32 	%r47, %r46, 1;
	add.s64 	%rd29, %rd1, %rd26;
	st.global.u32 	[%rd29], %r47;
	add.s64 	%rd30, %rd3, %rd26;
	mov.b32 	%r48, 1;
	st.global.u32 	[%rd30], %r48;
$L__BB0_11:
	ld.global.u32 	%r49, [%rd7+12];
	setp.ne.s32 	%p8, %r49, 1;
	@%p8 bra 	$L__BB0_14;
	add.s32 	%r50, %r4, 3;
	shr.s32 	%r51, %r50, 31;
	shr.u32 	%r52, %r51, 22;
	add.s32 	%r53, %r50, %r52;
	and.b32  	%r54, %r53, -1024;
	sub.s32 	%r8, %r50, %r54;
	mul.wide.s32 	%rd31, %r8, 4;
	add.s64 	%rd32, %rd2, %rd31;
	ld.global.u32 	%r55, [%rd32];
	setp.ne.s32 	%p9, %r55, 0;
	@%p9 bra 	$L__BB0_14;
	ld.global.u32 	%r56, [%rd5];
	add.s32 	%r57, %r56, 1;
	add.s64 	%rd34, %rd1, %rd31;
	st.global.u32 	[%rd34], %r57;
	add.s64 	%rd35, %rd3, %rd31;
	mov.b32 	%r58, 1;
	st.global.u32 	[%rd35], %r58;
$L__BB0_14:
	ld.global.u32 	%r59, [%rd7+16];
	setp.ne.s32 	%p10, %r59, 1;
	@%p10 bra 	$L__BB0_17;
	add.s32 	%r60, %r4, 4;
	shr.s32 	%r61, %r60, 31;
	shr.u32 	%r62, %r61, 22;
	add.s32 	%r63, %r60, %r62;
	and.b32  	%r64, %r63, -1024;
	sub.s32 	%r9, %r60, %r64;
	mul.wide.s32 	%rd36, %r9, 4;
	add.s64 	%rd37, %rd2, %rd36;
	ld.global.u32 	%r65, [%rd37];
	setp.ne.s32 	%p11, %r65, 0;
	@%p11 bra 	$L__BB0_17;
	ld.global.u32 	%r66, [%rd5];
	add.s32 	%r67, %r66, 1;
	add.s64 	%rd39, %rd1, %rd36;
	st.global.u32 	[%rd39], %r67;
	add.s64 	%rd40, %rd3, %rd36;
	mov.b32 	%r68, 1;
	st.global.u32 	[%rd40], %r68;
$L__BB0_17:
	ld.global.u32 	%r69, [%rd7+20];
	setp.ne.s32 	%p12, %r69, 1;
	@%p12 bra 	$L__BB0_20;
	add.s32 	%r70, %r4, 5;
	shr.s32 	%r71, %r70, 31;
	shr.u32 	%r72, %r71, 22;
	add.s32 	%r73, %r70, %r72;
	and.b32  	%r74, %r73, -1024;
	sub.s32 	%r10, %r70, %r74;
	mul.wide.s32 	%rd41, %r10, 4;
	add.s64 	%rd42, %rd2, %rd41;
	ld.global.u32 	%r75, [%rd42];
	setp.ne.s32 	%p13, %r75, 0;
	@%p13 bra 	$L__BB0_20;
	ld.global.u32 	%r76, [%rd5];
	add.s32 	%r77, %r76, 1;
	add.s64 	%rd44, %rd1, %rd41;
	st.global.u32 	[%rd44], %r77;
	add.s64 	%rd45, %rd3, %rd41;
	mov.b32 	%r78, 1;
	st.global.u32 	[%rd45], %r78;
$L__BB0_20:
	ld.global.u32 	%r79, [%rd7+24];
	setp.ne.s32 	%p14, %r79, 1;
	@%p14 bra 	$L__BB0_23;
	add.s32 	%r80, %r4, 6;
	shr.s32 	%r81, %r80, 31;
	shr.u32 	%r82, %r81, 22;
	add.s32 	%r83, %r80, %r82;
	and.b32  	%r84, %r83, -1024;
	sub.s32 	%r11, %r80, %r84;
	mul.wide.s32 	%rd46, %r11, 4;
	add.s64 	%rd47, %rd2, %rd46;
	ld.global.u32 	%r85, [%rd47];
	setp.ne.s32 	%p15, %r85, 0;
	@%p15 bra 	$L__BB0_23;
	ld.global.u32 	%r86, [%rd5];
	add.s32 	%r87, %r86, 1;
	add.s64 	%rd49, %rd1, %rd46;
	st.global.u32 	[%rd49], %r87;
	add.s64 	%rd50, %rd3, %rd46;
	mov.b32 	%r88, 1;
	st.global.u32 	[%rd50], %r88;
$L__BB0_23:
	ld.global.u32 	%r89, [%rd7+28];
	setp.ne.s32 	%p16, %r89, 1;
	@%p16 bra 	$L__BB0_26;
	add.s32 	%r90, %r4, 7;
	shr.s32 	%r91, %r90, 31;
	shr.u32 	%r92, %r91, 22;
	add.s32 	%r93, %r90, %r92;
	and.b32  	%r94, %r93, -1024;
	sub.s32 	%r12, %r90, %r94;
	mul.wide.s32 	%rd51, %r12, 4;
	add.s64 	%rd52, %rd2, %rd51;
	ld.global.u32 	%r95, [%rd52];
	setp.ne.s32 	%p17, %r95, 0;
	@%p17 bra 	$L__BB0_26;
	ld.global.u32 	%r96, [%rd5];
	add.s32 	%r97, %r96, 1;
	add.s64 	%rd54, %rd1, %rd51;
	st.global.u32 	[%rd54], %r97;
	add.s64 	%rd55, %rd3, %rd51;
	mov.b32 	%r98, 1;
	st.global.u32 	[%rd55], %r98;
$L__BB0_26:
	add.s32 	%r99, %r4, 8;
	setp.ne.s32 	%p18, %r4, %r3;
	@%p18 bra 	$L__BB0_2;
$L__BB0_27:
	ret;

}


// ===== COMPILED SASS (sm_100) =====

	.target	sm_100

	.elftype	@"ET_EXEC"


//--------------------- .note.nv.tkinfo           --------------------------
	.section	.note.nv.tkinfo,"",@"SHT_NOTE"
	.sectionflags	@"SHF_NOTE_NV_TKINFO"
	.tkinfo
        /*0018*/ 	.word	0x00000002
        /*0030*/ 	.string	""
        /*0030*/ 	.string	"ptxas"
        /*0030*/ 	.string	"Cuda compilation tools, release 13.0, V13.0.88"
        /*0030*/ 	.string	"Build cuda_13.0.r13.0/compiler.36424714_0"
        /*0030*/ 	.string	"-arch sm_100 -m 64 "



//--------------------- .note.nv.cuinfo           --------------------------
	.section	.note.nv.cuinfo,"",@"SHT_NOTE"
	.sectionflags	@"SHF_NOTE_NV_CUINFO"
        /*0018*/ 	.short	0x0002
        /*001a*/ 	.short	0x0064
        /*001c*/ 	.short	0x0082
	.zero		2


//--------------------- .nv.info                  --------------------------
	.section	.nv.info,"",@"SHT_CUDA_INFO"
	.align	4


	//----- nvinfo : EIATTR_REGCOUNT
	.align		4
        /*0000*/ 	.byte	0x04, 0x2f
        /*0002*/ 	.short	(.L_1 - .L_0)
	.align		4
.L_0:
        /*0004*/ 	.word	index@(_Z10bfs_kernelPiS_S_S_S_)
        /*0008*/ 	.word	0x0000001c


	//----- nvinfo : EIATTR_FRAME_SIZE
	.align		4
.L_1:
        /*000c*/ 	.byte	0x04, 0x11
        /*000e*/ 	.short	(.L_3 - .L_2)
	.align		4
.L_2:
        /*0010*/ 	.word	index@(_Z10bfs_kernelPiS_S_S_S_)
        /*0014*/ 	.word	0x00000000


	//----- nvinfo : EIATTR_MIN_STACK_SIZE
	.align		4
.L_3:
        /*0018*/ 	.byte	0x04, 0x12
        /*001a*/ 	.short	(.L_5 - .L_4)
	.align		4
.L_4:
        /*001c*/ 	.word	index@(_Z10bfs_kernelPiS_S_S_S_)
        /*0020*/ 	.word	0x00000000
.L_5:


//--------------------- .nv.compat                --------------------------
	.section	.nv.compat,"",@"SHT_CUDA_COMPAT_INFO"
	.align	4
        /*0000*/ 	.byte	0x02, 0x09, 0x00, 0x00, 0x02, 0x02, 0x01, 0x00, 0x02, 0x05, 0x05, 0x00, 0x03, 0x07, 0x01, 0x01
        /*0010*/ 	.byte	0x02, 0x03, 0x00, 0x00, 0x02, 0x06, 0x01, 0x00, 0x04, 0x0b, 0x08, 0x00, 0x09, 0x00, 0x00, 0x00
        /*0020*/ 	.byte	0x00, 0x00, 0x00, 0x00


//--------------------- .nv.info._Z10bfs_kernelPiS_S_S_S_ --------------------------
	.section	.nv.info._Z10bfs_kernelPiS_S_S_S_,"",@"SHT_CUDA_INFO"
	.sectionflags	@""
	.align	4


	//----- nvinfo : EIATTR_CUDA_API_VERSION
	.align		4
        /*0000*/ 	.byte	0x04, 0x37
        /*0002*/ 	.short	(.L_7 - .L_6)
.L_6:
        /*0004*/ 	.word	0x00000082


	//----- nvinfo : EIATTR_KPARAM_INFO
	.align		4
.L_7:
        /*0008*/ 	.byte	0x04, 0x17
        /*000a*/ 	.short	(.L_9 - .L_8)
.L_8:
        /*000c*/ 	.word	0x00000000
        /*0010*/ 	.short	0x0004
        /*0012*/ 	.short	0x0020
        /*0014*/ 	.byte	0x00, 0xf5, 0x21, 0x00


	//----- nvinfo : EIATTR_KPARAM_INFO
	.align		4
.L_9:
        /*0018*/ 	.byte	0x04, 0x17
        /*001a*/ 	.short	(.L_11 - .L_10)
.L_10:
        /*001c*/ 	.word	0x00000000
        /*0020*/ 	.short	0x0003
        /*0022*/ 	.short	0x0018
        /*0024*/ 	.byte	0x00, 0xf5, 0x21, 0x00


	//----- nvinfo : EIATTR_KPARAM_INFO
	.align		4
.L_11:
        /*0028*/ 	.byte	0x04, 0x17
        /*002a*/ 	.short	(.L_13 - .L_12)
.L_12:
        /*002c*/ 	.word	0x00000000
        /*0030*/ 	.short	0x0002
        /*0032*/ 	.short	0x0010
        /*0034*/ 	.byte	0x00, 0xf5, 0x21, 0x00


	//----- nvinfo : EIATTR_KPARAM_INFO
	.align		4
.L_13:
        /*0038*/ 	.byte	0x04, 0x17
        /*003a*/ 	.short	(.L_15 - .L_14)
.L_14:
        /*003c*/ 	.word	0x00000000
        /*0040*/ 	.short	0x0001
        /*0042*/ 	.short	0x0008
        /*0044*/ 	.byte	0x00, 0xf5, 0x21, 0x00


	//----- nvinfo : EIATTR_KPARAM_INFO
	.align		4
.L_15:
        /*0048*/ 	.byte	0x04, 0x17
        /*004a*/ 	.short	(.L_17 - .L_16)
.L_16:
        /*004c*/ 	.word	0x00000000
        /*0050*/ 	.short	0x0000
        /*0052*/ 	.short	0x0000
        /*0054*/ 	.byte	0x00, 0xf5, 0x21, 0x00


	//----- nvinfo : EIATTR_SPARSE_MMA_MASK
	.align		4
.L_17:
        /*0058*/ 	.byte	0x03, 0x50
        /*005a*/ 	.short	0x0000


	//----- nvinfo : EIATTR_MAXREG_COUNT
	.align		4
        /*005c*/ 	.byte	0x03, 0x1b
        /*005e*/ 	.short	0x00ff


	//----- nvinfo : EIATTR_MERCURY_ISA_VERSION
	.align		4
        /*0060*/ 	.byte	0x03, 0x5f
        /*0062*/ 	.short	0x0101


	//----- nvinfo : EIATTR_VRC_CTA_INIT_COUNT
	.align		4
        /*0064*/ 	.byte	0x02, 0x4a
	.zero		1
	.zero		1


	//----- nvinfo : EIATTR_EXIT_INSTR_OFFSETS
	.align		4
        /*0068*/ 	.byte	0x04, 0x1c
        /*006a*/ 	.short	(.L_19 - .L_18)


	//   ....[0]....
.L_18:
        /*006c*/ 	.word	0x000000a0


	//   ....[1]....
        /*0070*/ 	.word	0x00000ca0


	//----- nvinfo : EIATTR_CRS_STACK_SIZE
	.align		4
.L_19:
        /*0074*/ 	.byte	0x04, 0x1e
        /*0076*/ 	.short	(.L_21 - .L_20)
.L_20:
        /*0078*/ 	.word	0x00000000


	//----- nvinfo : EIATTR_CBANK_PARAM_SIZE
	.align		4
.L_21:
        /*007c*/ 	.byte	0x03, 0x19
        /*007e*/ 	.short	0x0028


	//----- nvinfo : EIATTR_PARAM_CBANK
	.align		4
        /*0080*/ 	.byte	0x04, 0x0a
        /*0082*/ 	.short	(.L_23 - .L_22)
	.align		4
.L_22:
        /*0084*/ 	.word	index@(.nv.constant0._Z10bfs_kernelPiS_S_S_S_)
        /*0088*/ 	.short	0x0380
        /*008a*/ 	.short	0x0028


	//----- nvinfo : EIATTR_SW_WAR
	.align		4
.L_23:
        /*008c*/ 	.byte	0x04, 0x36
        /*008e*/ 	.short	(.L_25 - .L_24)
.L_24:
        /*0090*/ 	.word	0x00000008
.L_25:


//--------------------- .nv.callgraph             --------------------------
	.section	.nv.callgraph,"",@"SHT_CUDA_CALLGRAPH"
	.align	4
	.sectionentsize	8
	.align		4
        /*0000*/ 	.word	0x00000000
	.align		4
        /*0004*/ 	.word	0xffffffff
	.align		4
        /*0008*/ 	.word	0x00000000
	.align		4
        /*000c*/ 	.word	0xfffffffe
	.align		4
        /*0010*/ 	.word	0x00000000
	.align		4
        /*0014*/ 	.word	0xfffffffd
	.align		4
        /*0018*/ 	.word	0x00000000
	.align		4
        /*001c*/ 	.word	0xfffffffc


//--------------------- .text._Z10bfs_kernelPiS_S_S_S_ --------------------------
	.section	.text._Z10bfs_kernelPiS_S_S_S_,"ax",@progbits
	.align	128
        .global         _Z10bfs_kernelPiS_S_S_S_
        .type           _Z10bfs_kernelPiS_S_S_S_,@function
        .size           _Z10bfs_kernelPiS_S_S_S_,(.L_x_18 - _Z10bfs_kernelPiS_S_S_S_)
        .other          _Z10bfs_kernelPiS_S_S_S_,@"STO_CUDA_ENTRY STV_DEFAULT"
_Z10bfs_kernelPiS_S_S_S_:
.text._Z10bfs_kernelPiS_S_S_S_:
[----:B------:R-:W-:Y:S01]  /*0000*/  LDC R1, c[0x0][0x37c] ;  /* 0x0000df00ff017b82 */ /* 0x000fe20000000800 */
[----:B------:R-:W0:Y:S07]  /*0010*/  S2R R19, SR_TID.X ;  /* 0x0000000000137919 */ /* 0x000e2e0000002100 */
[----:B------:R-:W1:Y:S01]  /*0020*/  LDC.64 R12, c[0x0][0x390] ;  /* 0x0000e400ff0c7b82 */ /* 0x000e620000000a00 */
[----:B------:R-:W0:Y:S01]  /*0030*/  LDCU UR6, c[0x0][0x360] ;  /* 0x00006c00ff0677ac */ /* 0x000e220008000800 */
[----:B------:R-:W0:Y:S01]  /*0040*/  S2R R0, SR_CTAID.X ;  /* 0x0000000000007919 */ /* 0x000e220000002500 */
[----:B------:R-:W2:Y:S01]  /*0050*/  LDCU.64 UR4, c[0x0][0x358] ;  /* 0x00006b00ff0477ac */ /* 0x000ea20008000a00 */
[----:B0-----:R-:W-:-:S04]  /*0060*/  IMAD R19, R0, UR6, R19 ;  /* 0x0000000600137c24 */ /* 0x001fc8000f8e0213 */
[----:B-1----:R-:W-:-:S05]  /*0070*/  IMAD.WIDE R12, R19, 0x4, R12 ;  /* 0x00000004130c7825 */ /* 0x002fca00078e020c */
[----:B--2---:R-:W2:Y:S02]  /*0080*/  LDG.E R0, desc[UR4][R12.64] ;  /* 0x000000040c007981 */ /* 0x004ea4000c1e1900 */
[----:B--2---:R-:W-:-:S13]  /*0090*/  ISETP.NE.AND P0, PT, R0, RZ, PT ;  /* 0x000000ff0000720c */ /* 0x004fda0003f05270 */
[----:B------:R-:W-:Y:S05]  /*00a0*/  @!P0 EXIT ;  /* 0x000000000000894d */ /* 0x000fea0003800000 */
[----:B------:R-:W0:Y:S01]  /*00b0*/  LDC.64 R16, c[0x0][0x398] ;  /* 0x0000e600ff107b82 */ /* 0x000e220000000a00 */
[----:B------:R-:W-:Y:S01]  /*00c0*/  IMAD.MOV.U32 R21, RZ, RZ, 0x1 ;  /* 0x00000001ff157424 */ /* 0x000fe200078e00ff */
[----:B------:R1:W-:Y:S01]  /*00d0*/  STG.E desc[UR4][R12.64], RZ ;  /* 0x000000ff0c007986 */ /* 0x0003e2000c101904 */
[----:B------:R-:W-:-:S05]  /*00e0*/  IMAD.SHL.U32 R15, R19, 0x400, RZ ;  /* 0x00000400130f7824 */ /* 0x000fca00078e00ff */
[----:B------:R-:W2:Y:S01]  /*00f0*/  LDC.64 R10, c[0x0][0x3a0] ;  /* 0x0000e800ff0a7b82 */ /* 0x000ea20000000a00 */
[----:B------:R-:W-:-:S07]  /*0100*/  IADD3 R0, PT, PT, R15, 0x3f8, RZ ;  /* 0x000003f80f007810 */ /* 0x000fce0007ffe0ff */
[----:B------:R-:W3:Y:S01]  /*0110*/  LDC.64 R2, c[0x0][0x398] ;  /* 0x0000e600ff027b82 */ /* 0x000ee20000000a00 */
[----:B0-----:R-:W-:-:S07]  /*0120*/  IMAD.WIDE R16, R19, 0x4, R16 ;  /* 0x0000000413107825 */ /* 0x001fce00078e0210 */
[----:B------:R-:W0:Y:S01]  /*0130*/  LDC.64 R4, c[0x0][0x3a0] ;  /* 0x0000e800ff047b82 */ /* 0x000e220000000a00 */
[----:B------:R1:W-:Y:S01]  /*0140*/  STG.E desc[UR4][R16.64], R21 ;  /* 0x0000001510007986 */ /* 0x0003e2000c101904 */
[----:B--2---:R-:W-:-:S06]  /*0150*/  IMAD.WIDE R10, R19, 0x4, R10 ;  /* 0x00000004130a7825 */ /* 0x004fcc00078e020a */
[----:B------:R-:W2:Y:S08]  /*0160*/  LDC.64 R6, c[0x0][0x390] ;  /* 0x0000e400ff067b82 */ /* 0x000eb00000000a00 */
[----:B-1-3--:R-:W4:Y:S02]  /*0170*/  LDC.64 R8, c[0x0][0x388] ;  /* 0x0000e200ff087b82 */ /* 0x00af240000000a00 */
.L_x_16:
[----:B0---4-:R-:W-:-:S05]  /*0180*/  IMAD.WIDE R12, R15, 0x4, R8 ;  /* 0x000000040f0c7825 */ /* 0x011fca00078e0208 */
[----:B---3--:R-:W3:Y:S01]  /*0190*/  LDG.E R14, desc[UR4][R12.64] ;  /* 0x000000040c0e7981 */ /* 0x008ee2000c1e1900 */
[----:B------:R-:W-:Y:S01]  /*01a0*/  BSSY.RECONVERGENT B0, `(.L_x_0) ;  /* 0x0000013000007945 */ /* 0x000fe20003800200 */
[----:B---3--:R-:W-:-:S13]  /*01b0*/  ISETP.NE.AND P0, PT, R14, 0x1, PT ;  /* 0x000000010e00780c */ /* 0x008fda0003f05270 */
[----:B-1----:R-:W-:Y:S05]  /*01c0*/  @P0 BRA `(.L_x_1) ;  /* 0x0000000000400947 */ /* 0x002fea0003800000 */
[----:B------:R-:W-:-:S04]  /*01d0*/  SHF.R.S32.HI R14, RZ, 0x1f, R15 ;  /* 0x0000001fff0e7819 */ /* 0x000fc8000001140f */
[----:B------:R-:W-:-:S04]  /*01e0*/  LEA.HI R14, R14, R15, RZ, 0xa ;  /* 0x0000000f0e0e7211 */ /* 0x000fc800078f50ff */
[----:B------:R-:W-:-:S05]  /*01f0*/  LOP3.LUT R14, R14, 0xfffffc00, RZ, 0xc0, !PT ;  /* 0xfffffc000e0e7812 */ /* 0x000fca00078ec0ff */
[----:B------:R-:W-:-:S04]  /*0200*/  IMAD.IADD R23, R15, 0x1, -R14 ;  /* 0x000000010f177824 */ /* 0x000fc800078e0a0e */
[----:B------:R-:W-:-:S06]  /*0210*/  IMAD.WIDE R18, R23, 0x4, R2 ;  /* 0x0000000417127825 */ /* 0x000fcc00078e0202 */
[----:B------:R-:W3:Y:S02]  /*0220*/  LDG.E R18, desc[UR4][R18.64] ;  /* 0x0000000412127981 */ /* 0x000ee4000c1e1900 */
[----:B---3--:R-:W-:-:S13]  /*0230*/  ISETP.NE.AND P0, PT, R18, RZ, PT ;  /* 0x000000ff1200720c */ /* 0x008fda0003f05270 */
[----:B------:R-:W3:Y:S01]  /*0240*/  @!P0 LDG.E R14, desc[UR4][R10.64] ;  /* 0x000000040a0e8981 */ /* 0x000ee2000c1e1900 */
[----:B------:R-:W1:Y:S01]  /*0250*/  @!P0 LDC.64 R16, c[0x0][0x3a0] ;  /* 0x0000e800ff108b82 */ /* 0x000e620000000a00 */
[----:B------:R-:W-:-:S07]  /*0260*/  @!P0 MOV R25, 0x1 ;  /* 0x0000000100198802 */ /* 0x000fce0000000f00 */
[----:B------:R-:W4:Y:S01]  /*0270*/  @!P0 LDC.64 R20, c[0x0][0x390] ;  /* 0x0000e400ff148b82 */ /* 0x000f220000000a00 */
[----:B-1----:R-:W-:-:S04]  /*0280*/  @!P0 IMAD.WIDE R16, R23, 0x4, R16 ;  /* 0x0000000417108825 */ /* 0x002fc800078e0210 */
[----:B----4-:R-:W-:-:S04]  /*0290*/  @!P0 IMAD.WIDE R20, R23, 0x4, R20 ;  /* 0x0000000417148825 */ /* 0x010fc800078e0214 */
[----:B---3--:R-:W-:-:S05]  /*02a0*/  @!P0 VIADD R23, R14, 0x1 ;  /* 0x000000010e178836 */ /* 0x008fca0000000000 */
[----:B------:R1:W-:Y:S04]  /*02b0*/  @!P0 STG.E desc[UR4][R16.64], R23 ;  /* 0x0000001710008986 */ /* 0x0003e8000c101904 */
[----:B------:R1:W-:Y:S02]  /*02c0*/  @!P0 STG.E desc[UR4][R20.64], R25 ;  /* 0x0000001914008986 */ /* 0x0003e4000c101904 */
.L_x_1:
[----:B------:R-:W-:Y:S05]  /*02d0*/  BSYNC.RECONVERGENT B0 ;  /* 0x0000000000007941 */ /* 0x000fea0003800200 */
.L_x_0:
[----:B------:R-:W3:Y:S01]  /*02e0*/  LDG.E R14, desc[UR4][R12.64+0x4] ;  /* 0x000004040c0e7981 */ /* 0x000ee2000c1e1900 */
[----:B------:R-:W-:Y:S01]  /*02f0*/  BSSY.RECONVERGENT B0, `(.L_x_2) ;  /* 0x0000014000007945 */ /* 0x000fe20003800200 */
[----:B---3--:R-:W-:-:S13]  /*0300*/  ISETP.NE.AND P0, PT, R14, 0x1, PT ;  /* 0x000000010e00780c */ /* 0x008fda0003f05270 */
[----:B------:R-:W-:Y:S05]  /*0310*/  @P0 BRA `(.L_x_3) ;  /* 0x0000000000440947 */ /* 0x000fea0003800000 */
[----:B------:R-:W-:-:S05]  /*0320*/  VIADD R14, R15, 0x1 ;  /* 0x000000010f0e7836 */ /* 0x000fca0000000000 */
[----:B-1----:R-:W-:-:S04]  /*0330*/  SHF.R.S32.HI R17, RZ, 0x1f, R14 ;  /* 0x0000001fff117819 */ /* 0x002fc8000001140e */
        /* <DEDUP_REMOVED lines=8> */
[----:B------:R-:W-:-:S07]  /*03c0*/  @!P0 IMAD.MOV.U32 R25, RZ, RZ, 0x1 ;  /* 0x00000001ff198424 */ /* 0x000fce00078e00ff */
[----:B------:R-:W4:Y:S01]  /*03d0*/  @!P0 LDC.64 R20, c[0x0][0x390] ;  /* 0x0000e400ff148b82 */ /* 0x000f220000000a00 */
[----:B-1----:R-:W-:-:S04]  /*03e0*/  @!P0 IMAD.WIDE R16, R23, 0x4, R16 ;  /* 0x0000000417108825 */ /* 0x002fc800078e0210 */
[----:B----4-:R-:W-:Y:S01]  /*03f0*/  @!P0 IMAD.WIDE R20, R23, 0x4, R20 ;  /* 0x0000000417148825 */ /* 0x010fe200078e0214 */
[----:B---3--:R-:W-:-:S05]  /*0400*/  @!P0 IADD3 R23, PT, PT, R14, 0x1, RZ ;  /* 0x000000010e178810 */ /* 0x008fca0007ffe0ff */
[----:B------:R3:W-:Y:S04]  /*0410*/  @!P0 STG.E desc[UR4][R16.64], R23 ;  /* 0x0000001710008986 */ /* 0x0007e8000c101904 */
[----:B------:R3:W-:Y:S02]  /*0420*/  @!P0 STG.E desc[UR4][R20.64], R25 ;  /* 0x0000001914008986 */ /* 0x0007e4000c101904 */
.L_x_3:
[----:B------:R-:W-:Y:S05]  /*0430*/  BSYNC.RECONVERGENT B0 ;  /* 0x0000000000007941 */ /* 0x000fea0003800200 */
.L_x_2:
[----:B------:R-:W4:Y:S01]  /*0440*/  LDG.E R14, desc[UR4][R12.64+0x8] ;  /* 0x000008040c0e7981 */ /* 0x000f22000c1e1900 */
[----:B------:R-:W-:Y:S01]  /*0450*/  BSSY.RECONVERGENT B0, `(.L_x_4) ;  /* 0x0000014000007945 */ /* 0x000fe20003800200 */
[----:B----4-:R-:W-:-:S13]  /*0460*/  ISETP.NE.AND P0, PT, R14, 0x1, PT ;  /* 0x000000010e00780c */ /* 0x010fda0003f05270 */
[----:B------:R-:W-:Y:S05]  /*0470*/  @P0 BRA `(.L_x_5) ;  /* 0x0000000000440947 */ /* 0x000fea0003800000 */
[----:B------:R-:W-:-:S05]  /*0480*/  VIADD R14, R15, 0x2 ;  /* 0x000000020f0e7836 */ /* 0x000fca0000000000 */
[----:B-1-3--:R-:W-:-:S04]  /*0490*/  SHF.R.S32.HI R17, RZ, 0x1f, R14 ;  /* 0x0000001fff117819 */ /* 0x00afc8000001140e */
[----:B------:R-:W-:-:S04]  /*04a0*/  LEA.HI R17, R17, R14, RZ, 0xa ;  /* 0x0000000e11117211 */ /* 0x000fc800078f50ff */
[----:B------:R-:W-:-:S04]  /*04b0*/  LOP3.LUT R17, R17, 0xfffffc00, RZ, 0xc0, !PT ;  /* 0xfffffc0011117812 */ /* 0x000fc800078ec0ff */
[----:B------:R-:W-:-:S05]  /*04c0*/  IADD3 R23, PT, PT, R14, -R17, RZ ;  /* 0x800000110e177210 */ /* 0x000fca0007ffe0ff */
        /* <DEDUP_REMOVED lines=8> */
[----:B----4-:R-:W-:-:S04]  /*0550*/  @!P0 IMAD.WIDE R20, R23, 0x4, R20 ;  /* 0x0000000417148825 */ /* 0x010fc800078e0214 */
[----:B---3--:R-:W-:-:S05]  /*0560*/  @!P0 VIADD R23, R14, 0x1 ;  /* 0x000000010e178836 */ /* 0x008fca0000000000 */
[----:B------:R4:W-:Y:S04]  /*0570*/  @!P0 STG.E desc[UR4][R16.64], R23 ;  /* 0x0000001710008986 */ /* 0x0009e8000c101904 */
[----:B------:R4:W-:Y:S02]  /*0580*/  @!P0 STG.E desc[UR4][R20.64], R25 ;  /* 0x0000001914008986 */ /* 0x0009e4000c101904 */
.L_x_5:
[----:B------:R-:W-:Y:S05]  /*0590*/  BSYNC.RECONVERGENT B0 ;  /* 0x0000000000007941 */ /* 0x000fea0003800200 */
.L_x_4:
[----:B------:R-:W5:Y:S01]  /*05a0*/  LDG.E R14, desc[UR4][R12.64+0xc] ;  /* 0x00000c040c0e7981 */ /* 0x000f62000c1e1900 */
[----:B------:R-:W-:Y:S01]  /*05b0*/  BSSY.RECONVERGENT B0, `(.L_x_6) ;  /* 0x0000014000007945 */ /* 0x000fe20003800200 */
[----:B-----5:R-:W-:-:S13]  /*05c0*/  ISETP.NE.AND P0, PT, R14, 0x1, PT ;  /* 0x000000010e00780c */ /* 0x020fda0003f05270 */
[----:B------:R-:W-:Y:S05]  /*05d0*/  @P0 BRA `(.L_x_7) ;  /* 0x0000000000440947 */ /* 0x000fea0003800000 */
[----:B------:R-:W-:-:S04]  /*05e0*/  IADD3 R14, PT, PT, R15, 0x3, RZ ;  /* 0x000000030f0e7810 */ /* 0x000fc80007ffe0ff */
[----:B-1-34-:R-:W-:-:S04]  /*05f0*/  SHF.R.S32.HI R17, RZ, 0x1f, R14 ;  /* 0x0000001fff117819 */ /* 0x01afc8000001140e */
        /* <DEDUP_REMOVED lines=15> */
.L_x_7:
[----:B------:R-:W-:Y:S05]  /*06f0*/  BSYNC.RECONVERGENT B0 ;  /* 0x0000000000007941 */ /* 0x000fea0003800200 */
.L_x_6:
[----:B------:R-:W5:Y:S01]  /*0700*/  LDG.E R14, desc[UR4][R12.64+0x10] ;  /* 0x000010040c0e7981 */ /* 0x000f62000c1e1900 */
[----:B------:R-:W-:Y:S01]  /*0710*/  BSSY.RECONVERGENT B0, `(.L_x_8) ;  /* 0x0000014000007945 */ /* 0x000fe20003800200 */
[----:B-----5:R-:W-:-:S13]  /*0720*/  ISETP.NE.AND P0, PT, R14, 0x1, PT ;  /* 0x000000010e00780c */ /* 0x020fda0003f05270 */
[----:B------:R-:W-:Y:S05]  /*0730*/  @P0 BRA `(.L_x_9) ;  /* 0x0000000000440947 */ /* 0x000fea0003800000 */
[----:B------:R-:W-:-:S05]  /*0740*/  VIADD R14, R15, 0x4 ;  /* 0x000000040f0e7836 */ /* 0x000fca0000000000 */
        /* <DEDUP_REMOVED lines=16> */
.L_x_9:
[----:B------:R-:W-:Y:S05]  /*0850*/  BSYNC.RECONVERGENT B0 ;  /* 0x0000000000007941 */ /* 0x000fea0003800200 */
.L_x_8:
[----:B------:R-:W5:Y:S01]  /*0860*/  LDG.E R14, desc[UR4][R12.64+0x14] ;  /* 0x000014040c0e7981 */ /* 0x000f62000c1e1900 */
[----:B------:R-:W-:Y:S01]  /*0870*/  BSSY.RECONVERGENT B0, `(.L_x_10) ;  /* 0x0000014000007945 */ /* 0x000fe20003800200 */
[----:B-----5:R-:W-:-:S13]  /*0880*/  ISETP.NE.AND P0, PT, R14, 0x1, PT ;  /* 0x000000010e00780c */ /* 0x020fda0003f05270 */
[----:B------:R-:W-:Y:S05]  /*0890*/  @P0 BRA `(.L_x_11) ;  /* 0x0000000000440947 */ /* 0x000fea0003800000 */
[----:B------:R-:W-:-:S05]  /*08a0*/  VIADD R14, R15, 0x5 ;  /* 0x000000050f0e7836 */ /* 0x000fca0000000000 */
[----:B-1-34-:R-:W-:-:S04]  /*08b0*/  SHF.R.S32.HI R17, RZ, 0x1f, R14 ;  /* 0x0000001fff117819 */ /* 0x01afc8000001140e */
        /* <DEDUP_REMOVED lines=15> */
.L_x_11:
[----:B------:R-:W-:Y:S05]  /*09b0*/  BSYNC.RECONVERGENT B0 ;  /* 0x0000000000007941 */ /* 0x000fea0003800200 */
.L_x_10:
        /* <DEDUP_REMOVED lines=21> */
.L_x_13:
[----:B------:R-:W-:Y:S05]  /*0b10*/  BSYNC.RECONVERGENT B0 ;  /* 0x0000000000007941 */ /* 0x000fea0003800200 */
.L_x_12:
[----:B------:R-:W5:Y:S01]  /*0b20*/  LDG.E R12, desc[UR4][R12.64+0x1c] ;  /* 0x00001c040c0c7981 */ /* 0x000f62000c1e1900 */
[----:B------:R-:W-:Y:S01]  /*0b30*/  BSSY.RECONVERGENT B0, `(.L_x_14) ;  /* 0x0000013000007945 */ /* 0x000fe20003800200 */
[----:B-----5:R-:W-:-:S13]  /*0b40*/  ISETP.NE.AND P0, PT, R12, 0x1, PT ;  /* 0x000000010c00780c */ /* 0x020fda0003f05270 */
[----:B------:R-:W-:Y:S05]  /*0b50*/  @P0 BRA `(.L_x_15) ;  /* 0x0000000000400947 */ /* 0x000fea0003800000 */
[----:B------:R-:W-:-:S05]  /*0b60*/  VIADD R12, R15, 0x7 ;  /* 0x000000070f0c7836 */ /* 0x000fca0000000000 */
[----:B------:R-:W-:-:S04]  /*0b70*/  SHF.R.S32.HI R13, RZ, 0x1f, R12 ;  /* 0x0000001fff0d7819 */ /* 0x000fc8000001140c */
[----:B------:R-:W-:-:S04]  /*0b80*/  LEA.HI R13, R13, R12, RZ, 0xa ;  /* 0x0000000c0d0d7211 */ /* 0x000fc800078f50ff */
[----:B------:R-:W-:-:S05]  /*0b90*/  LOP3.LUT R13, R13, 0xfffffc00, RZ, 0xc0, !PT ;  /* 0xfffffc000d0d7812 */ /* 0x000fca00078ec0ff */
[----:B-1-34-:R-:W-:-:S04]  /*0ba0*/  IMAD.IADD R17, R12, 0x1, -R13 ;  /* 0x000000010c117824 */ /* 0x01afc800078e0a0d */
[----:B------:R-:W-:-:S06]  /*0bb0*/  IMAD.WIDE R12, R17, 0x4, R2 ;  /* 0x00000004110c7825 */ /* 0x000fcc00078e0202 */
[----:B------:R-:W3:Y:S02]  /*0bc0*/  LDG.E R12, desc[UR4][R12.64] ;  /* 0x000000040c0c7981 */ /* 0x000ee4000c1e1900 */
[----:B---3--:R-:W-:-:S13]  /*0bd0*/  ISETP.NE.AND P0, PT, R12, RZ, PT ;  /* 0x000000ff0c00720c */ /* 0x008fda0003f05270 */
[----:B------:R-:W-:Y:S05]  /*0be0*/  @P0 BRA `(.L_x_15) ;  /* 0x00000000001c0947 */ /* 0x000fea0003800000 */
[----:B------:R-:W3:Y:S01]  /*0bf0*/  LDG.E R14, desc[UR4][R10.64] ;  /* 0x000000040a0e7981 */ /* 0x000ee2000c1e1900 */
[----:B------:R-:W-:Y:S02]  /*0c00*/  HFMA2 R21, -RZ, RZ, 0, 5.9604644775390625e-08 ;  /* 0x00000001ff157431 */ /* 0x000fe400000001ff */
[----:B0-----:R-:W-:-:S04]  /*0c10*/  IMAD.WIDE R12, R17, 0x4, R4 ;  /* 0x00000004110c7825 */ /* 0x001fc800078e0204 */
[----:B--2---:R-:W-:-:S04]  /*0c20*/  IMAD.WIDE R16, R17, 0x4, R6 ;  /* 0x0000000411107825 */ /* 0x004fc800078e0206 */
[----:B---3--:R-:W-:-:S05]  /*0c30*/  VIADD R19, R14, 0x1 ;  /* 0x000000010e137836 */ /* 0x008fca0000000000 */
[----:B------:R0:W-:Y:S04]  /*0c40*/  STG.E desc[UR4][R12.64], R19 ;  /* 0x000000130c007986 */ /* 0x0001e8000c101904 */
[----:B------:R0:W-:Y:S02]  /*0c50*/  STG.E desc[UR4][R16.64], R21 ;  /* 0x0000001510007986 */ /* 0x0001e4000c101904 */
.L_x_15:
[----:B------:R-:W-:Y:S05]  /*0c60*/  BSYNC.RECONVERGENT B0 ;  /* 0x0000000000007941 */ /* 0x000fea0003800200 */
.L_x_14:
[C---:B------:R-:W-:Y:S02]  /*0c70*/  ISETP.NE.AND P0, PT, R15.reuse, R0, PT ;  /* 0x000000000f00720c */ /* 0x040fe40003f05270 */
[----:B------:R-:W-:-:S11]  /*0c80*/  IADD3 R15, PT, PT, R15, 0x8, RZ ;  /* 0x000000080f0f7810 */ /* 0x000fd60007ffe0ff */
[----:B------:R-:W-:Y:S05]  /*0c90*/  @P0 BRA `(.L_x_16) ;  /* 0xfffffff400380947 */ /* 0x000fea000383ffff */
[----:B------:R-:W-:Y:S05]  /*0ca0*/  EXIT ;  /* 0x000000000000794d */ /* 0x000fea0003800000 */
.L_x_17:
[----:B------:R-:W-:-:S00]  /*0cb0*/  BRA `(.L_x_17) ;  /* 0xfffffffc00fc7947 */ /* 0x000fc0000383ffff */
[----:B------:R-:W-:-:S00]  /*0cc0*/  NOP ;  /* 0x0000000000007918 */ /* 0x000fc00000000000 */
        /* <DEDUP_REMOVED lines=11> */
.L_x_18:


//--------------------- .nv.shared.reserved.0     --------------------------
	.section	.nv.shared.reserved.0,"aw",@nobits
	.weak		__nv_reservedSMEM_offset_0_alias
	.size		__nv_reservedSMEM_offset_0_alias, 0, 64
	.other		__nv_reservedSMEM_offset_0_alias,@"STO_CUDA_RESERVED_SHARED STV_DEFAULT"
__nv_reservedSMEM_offset_0_alias:
	.zero		0
	.zero		64


//--------------------- .nv.constant0._Z10bfs_kernelPiS_S_S_S_ --------------------------
	.section	.nv.constant0._Z10bfs_kernelPiS_S_S_S_,"a",@progbits
	.sectionflags	@""
	.align	4
.nv.constant0._Z10bfs_kernelPiS_S_S_S_:
	.zero		936


//--------------------- SYMBOLS --------------------------

	.type		.nv.reservedSmem.offset0,@object
	.size		.nv.reservedSmem.offset0,0x4
